//
// Generated by NVIDIA NVVM Compiler
//
// Compiler Build ID: CL-36424714
// Cuda compilation tools, release 13.0, V13.0.88
// Based on NVVM 20.0.0
//

.version 9.0
.target sm_100
.address_size 64

	// .globl	_Z8spmv_csrPKiS0_PKfiS2_Pf

.visible .entry _Z8spmv_csrPKiS0_PKfiS2_Pf(
	.param .u64 .ptr .align 1 _Z8spmv_csrPKiS0_PKfiS2_Pf_param_0,
	.param .u64 .ptr .align 1 _Z8spmv_csrPKiS0_PKfiS2_Pf_param_1,
	.param .u64 .ptr .align 1 _Z8spmv_csrPKiS0_PKfiS2_Pf_param_2,
	.param .u32 _Z8spmv_csrPKiS0_PKfiS2_Pf_param_3,
	.param .u64 .ptr .align 1 _Z8spmv_csrPKiS0_PKfiS2_Pf_param_4,
	.param .u64 .ptr .align 1 _Z8spmv_csrPKiS0_PKfiS2_Pf_param_5
)
{
	.reg .pred 	%p<13>;
	.reg .b32 	%r<65>;
	.reg .b32 	%f<116>;
	.reg .b64 	%rd<91>;

	ld.param.u64 	%rd10, [_Z8spmv_csrPKiS0_PKfiS2_Pf_param_0];
	ld.param.u64 	%rd12, [_Z8spmv_csrPKiS0_PKfiS2_Pf_param_1];
	ld.param.u64 	%rd13, [_Z8spmv_csrPKiS0_PKfiS2_Pf_param_2];
	ld.param.u32 	%r22, [_Z8spmv_csrPKiS0_PKfiS2_Pf_param_3];
	ld.param.u64 	%rd14, [_Z8spmv_csrPKiS0_PKfiS2_Pf_param_4];
	ld.param.u64 	%rd11, [_Z8spmv_csrPKiS0_PKfiS2_Pf_param_5];
	cvta.to.global.u64 	%rd1, %rd14;
	cvta.to.global.u64 	%rd2, %rd12;
	cvta.to.global.u64 	%rd3, %rd13;
	mov.u32 	%r23, %ctaid.x;
	mov.u32 	%r1, %ntid.x;
	mov.u32 	%r24, %tid.x;
	mad.lo.s32 	%r59, %r23, %r1, %r24;
	setp.ge.s32 	%p1, %r59, %r22;
	@%p1 bra 	$L__BB0_17;
	mov.u32 	%r25, %nctaid.x;
	mul.lo.s32 	%r3, %r1, %r25;
	add.s64 	%rd4, %rd3, 32;
	add.s64 	%rd5, %rd2, 32;
	cvta.to.global.u64 	%rd6, %rd10;
	cvta.to.global.u64 	%rd7, %rd11;
$L__BB0_2:
	mul.wide.s32 	%rd15, %r59, 4;
	add.s64 	%rd16, %rd6, %rd15;
	ld.global.u32 	%r62, [%rd16];
	ld.global.u32 	%r6, [%rd16+4];
	setp.ge.s32 	%p2, %r62, %r6;
	mov.f32 	%f115, 0f00000000;
	@%p2 bra 	$L__BB0_16;
	sub.s32 	%r7, %r6, %r62;
	and.b32  	%r8, %r7, 15;
	sub.s32 	%r26, %r62, %r6;
	setp.gt.u32 	%p3, %r26, -16;
	mov.f32 	%f115, 0f00000000;
	@%p3 bra 	$L__BB0_6;
	and.b32  	%r27, %r7, -16;
	neg.s32 	%r60, %r27;
	mov.f32 	%f115, 0f00000000;
$L__BB0_5:
	.pragma "nounroll";
	mul.wide.s32 	%rd17, %r62, 4;
	add.s64 	%rd18, %rd4, %rd17;
	add.s64 	%rd19, %rd5, %rd17;
	ld.global.f32 	%f19, [%rd18+-32];
	ld.global.u32 	%r28, [%rd19+-32];
	mul.wide.s32 	%rd20, %r28, 4;
	add.s64 	%rd21, %rd1, %rd20;
	ld.global.f32 	%f20, [%rd21];
	fma.rn.f32 	%f21, %f19, %f20, %f115;
	ld.global.f32 	%f22, [%rd18+-28];
	ld.global.u32 	%r29, [%rd19+-28];
	mul.wide.s32 	%rd22, %r29, 4;
	add.s64 	%rd23, %rd1, %rd22;
	ld.global.f32 	%f23, [%rd23];
	fma.rn.f32 	%f24, %f22, %f23, %f21;
	ld.global.f32 	%f25, [%rd18+-24];
	ld.global.u32 	%r30, [%rd19+-24];
	mul.wide.s32 	%rd24, %r30, 4;
	add.s64 	%rd25, %rd1, %rd24;
	ld.global.f32 	%f26, [%rd25];
	fma.rn.f32 	%f27, %f25, %f26, %f24;
	ld.global.f32 	%f28, [%rd18+-20];
	ld.global.u32 	%r31, [%rd19+-20];
	mul.wide.s32 	%rd26, %r31, 4;
	add.s64 	%rd27, %rd1, %rd26;
	ld.global.f32 	%f29, [%rd27];
	fma.rn.f32 	%f30, %f28, %f29, %f27;
	ld.global.f32 	%f31, [%rd18+-16];
	ld.global.u32 	%r32, [%rd19+-16];
	mul.wide.s32 	%rd28, %r32, 4;
	add.s64 	%rd29, %rd1, %rd28;
	ld.global.f32 	%f32, [%rd29];
	fma.rn.f32 	%f33, %f31, %f32, %f30;
	ld.global.f32 	%f34, [%rd18+-12];
	ld.global.u32 	%r33, [%rd19+-12];
	mul.wide.s32 	%rd30, %r33, 4;
	add.s64 	%rd31, %rd1, %rd30;
	ld.global.f32 	%f35, [%rd31];
	fma.rn.f32 	%f36, %f34, %f35, %f33;
	ld.global.f32 	%f37, [%rd18+-8];
	ld.global.u32 	%r34, [%rd19+-8];
	mul.wide.s32 	%rd32, %r34, 4;
	add.s64 	%rd33, %rd1, %rd32;
	ld.global.f32 	%f38, [%rd33];
	fma.rn.f32 	%f39, %f37, %f38, %f36;
	ld.global.f32 	%f40, [%rd18+-4];
	ld.global.u32 	%r35, [%rd19+-4];
	mul.wide.s32 	%rd34, %r35, 4;
	add.s64 	%rd35, %rd1, %rd34;
	ld.global.f32 	%f41, [%rd35];
	fma.rn.f32 	%f42, %f40, %f41, %f39;
	ld.global.f32 	%f43, [%rd18];
	ld.global.u32 	%r36, [%rd19];
	mul.wide.s32 	%rd36, %r36, 4;
	add.s64 	%rd37, %rd1, %rd36;
	ld.global.f32 	%f44, [%rd37];
	fma.rn.f32 	%f45, %f43, %f44, %f42;
	ld.global.f32 	%f46, [%rd18+4];
	ld.global.u32 	%r37, [%rd19+4];
	mul.wide.s32 	%rd38, %r37, 4;
	add.s64 	%rd39, %rd1, %rd38;
	ld.global.f32 	%f47, [%rd39];
	fma.rn.f32 	%f48, %f46, %f47, %f45;
	ld.global.f32 	%f49, [%rd18+8];
	ld.global.u32 	%r38, [%rd19+8];
	mul.wide.s32 	%rd40, %r38, 4;
	add.s64 	%rd41, %rd1, %rd40;
	ld.global.f32 	%f50, [%rd41];
	fma.rn.f32 	%f51, %f49, %f50, %f48;
	ld.global.f32 	%f52, [%rd18+12];
	ld.global.u32 	%r39, [%rd19+12];
	mul.wide.s32 	%rd42, %r39, 4;
	add.s64 	%rd43, %rd1, %rd42;
	ld.global.f32 	%f53, [%rd43];
	fma.rn.f32 	%f54, %f52, %f53, %f51;
	ld.global.f32 	%f55, [%rd18+16];
	ld.global.u32 	%r40, [%rd19+16];
	mul.wide.s32 	%rd44, %r40, 4;
	add.s64 	%rd45, %rd1, %rd44;
	ld.global.f32 	%f56, [%rd45];
	fma.rn.f32 	%f57, %f55, %f56, %f54;
	ld.global.f32 	%f58, [%rd18+20];
	ld.global.u32 	%r41, [%rd19+20];
	mul.wide.s32 	%rd46, %r41, 4;
	add.s64 	%rd47, %rd1, %rd46;
	ld.global.f32 	%f59, [%rd47];
	fma.rn.f32 	%f60, %f58, %f59, %f57;
	ld.global.f32 	%f61, [%rd18+24];
	ld.global.u32 	%r42, [%rd19+24];
	mul.wide.s32 	%rd48, %r42, 4;
	add.s64 	%rd49, %rd1, %rd48;
	ld.global.f32 	%f62, [%rd49];
	fma.rn.f32 	%f63, %f61, %f62, %f60;
	ld.global.f32 	%f64, [%rd18+28];
	ld.global.u32 	%r43, [%rd19+28];
	mul.wide.s32 	%rd50, %r43, 4;
	add.s64 	%rd51, %rd1, %rd50;
	ld.global.f32 	%f65, [%rd51];
	fma.rn.f32 	%f115, %f64, %f65, %f63;
	add.s32 	%r62, %r62, 16;
	add.s32 	%r60, %r60, 16;
	setp.ne.s32 	%p4, %r60, 0;
	@%p4 bra 	$L__BB0_5;
$L__BB0_6:
	setp.eq.s32 	%p5, %r8, 0;
	@%p5 bra 	$L__BB0_16;
	and.b32  	%r15, %r7, 7;
	setp.lt.u32 	%p6, %r8, 8;
	@%p6 bra 	$L__BB0_9;
	mul.wide.s32 	%rd52, %r62, 4;
	add.s64 	%rd53, %rd3, %rd52;
	ld.global.f32 	%f67, [%rd53];
	add.s64 	%rd54, %rd2, %rd52;
	ld.global.u32 	%r44, [%rd54];
	mul.wide.s32 	%rd55, %r44, 4;
	add.s64 	%rd56, %rd1, %rd55;
	ld.global.f32 	%f68, [%rd56];
	fma.rn.f32 	%f69, %f67, %f68, %f115;
	ld.global.f32 	%f70, [%rd53+4];
	ld.global.u32 	%r45, [%rd54+4];
	mul.wide.s32 	%rd57, %r45, 4;
	add.s64 	%rd58, %rd1, %rd57;
	ld.global.f32 	%f71, [%rd58];
	fma.rn.f32 	%f72, %f70, %f71, %f69;
	ld.global.f32 	%f73, [%rd53+8];
	ld.global.u32 	%r46, [%rd54+8];
	mul.wide.s32 	%rd59, %r46, 4;
	add.s64 	%rd60, %rd1, %rd59;
	ld.global.f32 	%f74, [%rd60];
	fma.rn.f32 	%f75, %f73, %f74, %f72;
	ld.global.f32 	%f76, [%rd53+12];
	ld.global.u32 	%r47, [%rd54+12];
	mul.wide.s32 	%rd61, %r47, 4;
	add.s64 	%rd62, %rd1, %rd61;
	ld.global.f32 	%f77, [%rd62];
	fma.rn.f32 	%f78, %f76, %f77, %f75;
	ld.global.f32 	%f79, [%rd53+16];
	ld.global.u32 	%r48, [%rd54+16];
	mul.wide.s32 	%rd63, %r48, 4;
	add.s64 	%rd64, %rd1, %rd63;
	ld.global.f32 	%f80, [%rd64];
	fma.rn.f32 	%f81, %f79, %f80, %f78;
	ld.global.f32 	%f82, [%rd53+20];
	ld.global.u32 	%r49, [%rd54+20];
	mul.wide.s32 	%rd65, %r49, 4;
	add.s64 	%rd66, %rd1, %rd65;
	ld.global.f32 	%f83, [%rd66];
	fma.rn.f32 	%f84, %f82, %f83, %f81;
	ld.global.f32 	%f85, [%rd53+24];
	ld.global.u32 	%r50, [%rd54+24];
	mul.wide.s32 	%rd67, %r50, 4;
	add.s64 	%rd68, %rd1, %rd67;
	ld.global.f32 	%f86, [%rd68];
	fma.rn.f32 	%f87, %f85, %f86, %f84;
	ld.global.f32 	%f88, [%rd53+28];
	ld.global.u32 	%r51, [%rd54+28];
	mul.wide.s32 	%rd69, %r51, 4;
	add.s64 	%rd70, %rd1, %rd69;
	ld.global.f32 	%f89, [%rd70];
	fma.rn.f32 	%f115, %f88, %f89, %f87;
	add.s32 	%r62, %r62, 8;
$L__BB0_9:
	setp.eq.s32 	%p7, %r15, 0;
	@%p7 bra 	$L__BB0_16;
	and.b32  	%r18, %r7, 3;
	setp.lt.u32 	%p8, %r15, 4;
	@%p8 bra 	$L__BB0_12;
	mul.wide.s32 	%rd71, %r62, 4;
	add.s64 	%rd72, %rd3, %rd71;
	ld.global.f32 	%f91, [%rd72];
	add.s64 	%rd73, %rd2, %rd71;
	ld.global.u32 	%r52, [%rd73];
	mul.wide.s32 	%rd74, %r52, 4;
	add.s64 	%rd75, %rd1, %rd74;
	ld.global.f32 	%f92, [%rd75];
	fma.rn.f32 	%f93, %f91, %f92, %f115;
	ld.global.f32 	%f94, [%rd72+4];
	ld.global.u32 	%r53, [%rd73+4];
	mul.wide.s32 	%rd76, %r53, 4;
	add.s64 	%rd77, %rd1, %rd76;
	ld.global.f32 	%f95, [%rd77];
	fma.rn.f32 	%f96, %f94, %f95, %f93;
	ld.global.f32 	%f97, [%rd72+8];
	ld.global.u32 	%r54, [%rd73+8];
	mul.wide.s32 	%rd78, %r54, 4;
	add.s64 	%rd79, %rd1, %rd78;
	ld.global.f32 	%f98, [%rd79];
	fma.rn.f32 	%f99, %f97, %f98, %f96;
	ld.global.f32 	%f100, [%rd72+12];
	ld.global.u32 	%r55, [%rd73+12];
	mul.wide.s32 	%rd80, %r55, 4;
	add.s64 	%rd81, %rd1, %rd80;
	ld.global.f32 	%f101, [%rd81];
	fma.rn.f32 	%f115, %f100, %f101, %f99;
	add.s32 	%r62, %r62, 4;
$L__BB0_12:
	setp.eq.s32 	%p9, %r18, 0;
	@%p9 bra 	$L__BB0_16;
	mul.wide.s32 	%rd82, %r62, 4;
	add.s64 	%rd8, %rd3, %rd82;
	ld.global.f32 	%f102, [%rd8];
	add.s64 	%rd9, %rd2, %rd82;
	ld.global.u32 	%r56, [%rd9];
	mul.wide.s32 	%rd83, %r56, 4;
	add.s64 	%rd84, %rd1, %rd83;
	ld.global.f32 	%f103, [%rd84];
	fma.rn.f32 	%f115, %f102, %f103, %f115;
	setp.eq.s32 	%p10, %r18, 1;
	@%p10 bra 	$L__BB0_16;
	ld.global.f32 	%f104, [%rd8+4];
	ld.global.u32 	%r57, [%rd9+4];
	mul.wide.s32 	%rd85, %r57, 4;
	add.s64 	%rd86, %rd1, %rd85;
	ld.global.f32 	%f105, [%rd86];
	fma.rn.f32 	%f115, %f104, %f105, %f115;
	setp.eq.s32 	%p11, %r18, 2;
	@%p11 bra 	$L__BB0_16;
	ld.global.f32 	%f106, [%rd8+8];
	ld.global.u32 	%r58, [%rd9+8];
	mul.wide.s32 	%rd87, %r58, 4;
	add.s64 	%rd88, %rd1, %rd87;
	ld.global.f32 	%f107, [%rd88];
	fma.rn.f32 	%f115, %f106, %f107, %f115;
$L__BB0_16:
	mul.wide.s32 	%rd89, %r59, 4;
	add.s64 	%rd90, %rd7, %rd89;
	st.global.f32 	[%rd90], %f115;
	add.s32 	%r59, %r59, %r3;
	setp.lt.s32 	%p12, %r59, %r22;
	@%p12 bra 	$L__BB0_2;
$L__BB0_17:
	ret;

}


// ===== COMPILED SASS (sm_100) =====

	.target	sm_100

	.elftype	@"ET_EXEC"


//--------------------- .note.nv.tkinfo           --------------------------
	.section	.note.nv.tkinfo,"",@"SHT_NOTE"
	.sectionflags	@"SHF_NOTE_NV_TKINFO"
	.tkinfo
        /*0018*/ 	.word	0x00000002
        /*0030*/ 	.string	""
        /*0030*/ 	.string	"ptxas"
        /*0030*/ 	.string	"Cuda compilation tools, release 13.0, V13.0.88"
        /*0030*/ 	.string	"Build cuda_13.0.r13.0/compiler.36424714_0"
        /*0030*/ 	.string	"-arch sm_100 -m 64 "



//--------------------- .note.nv.cuinfo           --------------------------
	.section	.note.nv.cuinfo,"",@"SHT_NOTE"
	.sectionflags	@"SHF_NOTE_NV_CUINFO"
        /*0018*/ 	.short	0x0002
        /*001a*/ 	.short	0x0064
        /*001c*/ 	.short	0x0082
	.zero		2


//--------------------- .nv.info                  --------------------------
	.section	.nv.info,"",@"SHT_CUDA_INFO"
	.align	4


	//----- nvinfo : EIATTR_REGCOUNT
	.align		4
        /*0000*/ 	.byte	0x04, 0x2f
        /*0002*/ 	.short	(.L_1 - .L_0)
	.align		4
.L_0:
        /*0004*/ 	.word	index@(_Z8spmv_csrPKiS0_PKfiS2_Pf)
        /*0008*/ 	.word	0x00000020


	//----- nvinfo : EIATTR_FRAME_SIZE
	.align		4
.L_1:
        /*000c*/ 	.byte	0x04, 0x11
        /*000e*/ 	.short	(.L_3 - .L_2)
	.align		4
.L_2:
        /*0010*/ 	.word	index@(_Z8spmv_csrPKiS0_PKfiS2_Pf)
        /*0014*/ 	.word	0x00000000


	//----- nvinfo : EIATTR_MIN_STACK_SIZE
	.align		4
.L_3:
        /*0018*/ 	.byte	0x04, 0x12
        /*001a*/ 	.short	(.L_5 - .L_4)
	.align		4
.L_4:
        /*001c*/ 	.word	index@(_Z8spmv_csrPKiS0_PKfiS2_Pf)
        /*0020*/ 	.word	0x00000000
.L_5:


//--------------------- .nv.compat                --------------------------
	.section	.nv.compat,"",@"SHT_CUDA_COMPAT_INFO"
	.align	4
        /*0000*/ 	.byte	0x02, 0x09, 0x00, 0x00, 0x02, 0x02, 0x01, 0x00, 0x02, 0x05, 0x05, 0x00, 0x03, 0x07, 0x01, 0x01
        /*0010*/ 	.byte	0x02, 0x03, 0x00, 0x00, 0x02, 0x06, 0x01, 0x00, 0x04, 0x0b, 0x08, 0x00, 0x09, 0x00, 0x00, 0x00
        /*0020*/ 	.byte	0x00, 0x00, 0x00, 0x00


//--------------------- .nv.info._Z8spmv_csrPKiS0_PKfiS2_Pf --------------------------
	.section	.nv.info._Z8spmv_csrPKiS0_PKfiS2_Pf,"",@"SHT_CUDA_INFO"
	.sectionflags	@""
	.align	4


	//----- nvinfo : EIATTR_CUDA_API_VERSION
	.align		4
        /*0000*/ 	.byte	0x04, 0x37
        /*0002*/ 	.short	(.L_7 - .L_6)
.L_6:
        /*0004*/ 	.word	0x00000082


	//----- nvinfo : EIATTR_KPARAM_INFO
	.align		4
.L_7:
        /*0008*/ 	.byte	0x04, 0x17
        /*000a*/ 	.short	(.L_9 - .L_8)
.L_8:
        /*000c*/ 	.word	0x00000000
        /*0010*/ 	.short	0x0005
        /*0012*/ 	.short	0x0028
        /*0014*/ 	.byte	0x00, 0xf5, 0x21, 0x00


	//----- nvinfo : EIATTR_KPARAM_INFO
	.align		4
.L_9:
        /*0018*/ 	.byte	0x04, 0x17
        /*001a*/ 	.short	(.L_11 - .L_10)
.L_10:
        /*001c*/ 	.word	0x00000000
        /*0020*/ 	.short	0x0004
        /*0022*/ 	.short	0x0020
        /*0024*/ 	.byte	0x00, 0xf5, 0x21, 0x00


	//----- nvinfo : EIATTR_KPARAM_INFO
	.align		4
.L_11:
        /*0028*/ 	.byte	0x04, 0x17
        /*002a*/ 	.short	(.L_13 - .L_12)
.L_12:
        /*002c*/ 	.word	0x00000000
        /*0030*/ 	.short	0x0003
        /*0032*/ 	.short	0x0018
        /*0034*/ 	.byte	0x00, 0xf0, 0x11, 0x00


	//----- nvinfo : EIATTR_KPARAM_INFO
	.align		4
.L_13:
        /*0038*/ 	.byte	0x04, 0x17
        /*003a*/ 	.short	(.L_15 - .L_14)
.L_14:
        /*003c*/ 	.word	0x00000000
        /*0040*/ 	.short	0x0002
        /*0042*/ 	.short	0x0010
        /*0044*/ 	.byte	0x00, 0xf5, 0x21, 0x00


	//----- nvinfo : EIATTR_KPARAM_INFO
	.align		4
.L_15:
        /*0048*/ 	.byte	0x04, 0x17
        /*004a*/ 	.short	(.L_17 - .L_16)
.L_16:
        /*004c*/ 	.word	0x00000000
        /*0050*/ 	.short	0x0001
        /*0052*/ 	.short	0x0008
        /*0054*/ 	.byte	0x00, 0xf5, 0x21, 0x00


	//----- nvinfo : EIATTR_KPARAM_INFO
	.align		4
.L_17:
        /*0058*/ 	.byte	0x04, 0x17
        /*005a*/ 	.short	(.L_19 - .L_18)
.L_18:
        /*005c*/ 	.word	0x00000000
        /*0060*/ 	.short	0x0000
        /*0062*/ 	.short	0x0000
        /*0064*/ 	.byte	0x00, 0xf5, 0x21, 0x00


	//----- nvinfo : EIATTR_SPARSE_MMA_MASK
	.align		4
.L_19:
        /*0068*/ 	.byte	0x03, 0x50
        /*006a*/ 	.short	0x0000


	//----- nvinfo : EIATTR_MAXREG_COUNT
	.align		4
        /*006c*/ 	.byte	0x03, 0x1b
        /*006e*/ 	.short	0x00ff


	//----- nvinfo : EIATTR_MERCURY_ISA_VERSION
	.align		4
        /*0070*/ 	.byte	0x03, 0x5f
        /*0072*/ 	.short	0x0101


	//----- nvinfo : EIATTR_VRC_CTA_INIT_COUNT
	.align		4
        /*0074*/ 	.byte	0x02, 0x4a
	.zero		1
	.zero		1


	//----- nvinfo : EIATTR_EXIT_INSTR_OFFSETS
	.align		4
        /*0078*/ 	.byte	0x04, 0x1c
        /*007a*/ 	.short	(.L_21 - .L_20)


	//   ....[0]....
.L_20:
        /*007c*/ 	.word	0x00000070


	//   ....[1]....
        /*0080*/ 	.word	0x00000f70


	//----- nvinfo : EIATTR_CRS_STACK_SIZE
	.align		4
.L_21:
        /*0084*/ 	.byte	0x04, 0x1e
        /*0086*/ 	.short	(.L_23 - .L_22)
.L_22:
        /*0088*/ 	.word	0x00000000


	//----- nvinfo : EIATTR_CBANK_PARAM_SIZE
	.align		4
.L_23:
        /*008c*/ 	.byte	0x03, 0x19
        /*008e*/ 	.short	0x0030


	//----- nvinfo : EIATTR_PARAM_CBANK
	.align		4
        /*0090*/ 	.byte	0x04, 0x0a
        /*0092*/ 	.short	(.L_25 - .L_24)
	.align		4
.L_24:
        /*0094*/ 	.word	index@(.nv.constant0._Z8spmv_csrPKiS0_PKfiS2_Pf)
        /*0098*/ 	.short	0x0380
        /*009a*/ 	.short	0x0030


	//----- nvinfo : EIATTR_SW_WAR
	.align		4
.L_25:
        /*009c*/ 	.byte	0x04, 0x36
        /*009e*/ 	.short	(.L_27 - .L_26)
.L_26:
        /*00a0*/ 	.word	0x00000008
.L_27:


//--------------------- .nv.callgraph             --------------------------
	.section	.nv.callgraph,"",@"SHT_CUDA_CALLGRAPH"
	.align	4
	.sectionentsize	8
	.align		4
        /*0000*/ 	.word	0x00000000
	.align		4
        /*0004*/ 	.word	0xffffffff
	.align		4
        /*0008*/ 	.word	0x00000000
	.align		4
        /*000c*/ 	.word	0xfffffffe
	.align		4
        /*0010*/ 	.word	0x00000000
	.align		4
        /*0014*/ 	.word	0xfffffffd
	.align		4
        /*0018*/ 	.word	0x00000000
	.align		4
        /*001c*/ 	.word	0xfffffffc


//--------------------- .text._Z8spmv_csrPKiS0_PKfiS2_Pf --------------------------
	.section	.text._Z8spmv_csrPKiS0_PKfiS2_Pf,"ax",@progbits
	.align	128
        .global         _Z8spmv_csrPKiS0_PKfiS2_Pf
        .type           _Z8spmv_csrPKiS0_PKfiS2_Pf,@function
        .size           _Z8spmv_csrPKiS0_PKfiS2_Pf,(.L_x_11 - _Z8spmv_csrPKiS0_PKfiS2_Pf)
        .other          _Z8spmv_csrPKiS0_PKfiS2_Pf,@"STO_CUDA_ENTRY STV_DEFAULT"
_Z8spmv_csrPKiS0_PKfiS2_Pf:
.text._Z8spmv_csrPKiS0_PKfiS2_Pf:
[----:B------:R-:W-:Y:S01]  /*0000*/  LDC R1, c[0x0][0x37c] ;  /* 0x0000df00ff017b82 */ /* 0x000fe20000000800 */
[----:B------:R-:W0:Y:S07]  /*0010*/  S2R R0, SR_TID.X ;  /* 0x0000000000007919 */ /* 0x000e2e0000002100 */
[----:B------:R-:W0:Y:S01]  /*0020*/  S2UR UR4, SR_CTAID.X ;  /* 0x00000000000479c3 */ /* 0x000e220000002500 */
[----:B------:R-:W1:Y:S07]  /*0030*/  LDCU UR5, c[0x0][0x398] ;  /* 0x00007300ff0577ac */ /* 0x000e6e0008000800 */
[----:B------:R-:W0:Y:S02]  /*0040*/  LDC R3, c[0x0][0x360] ;  /* 0x0000d800ff037b82 */ /* 0x000e240000000800 */
[----:B0-----:R-:W-:-:S05]  /*0050*/  IMAD R0, R3, UR4, R0 ;  /* 0x0000000403007c24 */ /* 0x001fca000f8e0200 */
[----:B-1----:R-:W-:-:S13]  /*0060*/  ISETP.GE.AND P0, PT, R0, UR5, PT ;  /* 0x0000000500007c0c */ /* 0x002fda000bf06270 */
[----:B------:R-:W-:Y:S05]  /*0070*/  @P0 EXIT ;  /* 0x000000000000094d */ /* 0x000fea0003800000 */
[----:B------:R-:W0:Y:S01]  /*0080*/  LDCU.64 UR6, c[0x0][0x390] ;  /* 0x00007200ff0677ac */ /* 0x000e220008000a00 */
[----:B------:R-:W1:Y:S01]  /*0090*/  LDCU.64 UR4, c[0x0][0x388] ;  /* 0x00007100ff0477ac */ /* 0x000e620008000a00 */
[----:B------:R-:W2:Y:S01]  /*00a0*/  LDCU UR8, c[0x0][0x370] ;  /* 0x00006e00ff0877ac */ /* 0x000ea20008000800 */
[----:B------:R-:W3:Y:S01]  /*00b0*/  LDCU.64 UR10, c[0x0][0x358] ;  /* 0x00006b00ff0a77ac */ /* 0x000ee20008000a00 */
[----:B0-----:R-:W-:Y:S02]  /*00c0*/  UIADD3 UR6, UP0, UPT, UR6, 0x20, URZ ;  /* 0x0000002006067890 */ /* 0x001fe4000ff1e0ff */
[----:B-1----:R-:W-:Y:S02]  /*00d0*/  UIADD3 UR4, UP1, UPT, UR4, 0x20, URZ ;  /* 0x0000002004047890 */ /* 0x002fe4000ff3e0ff */
[----:B------:R-:W-:Y:S01]  /*00e0*/  UIADD3.X UR7, UPT, UPT, URZ, UR7, URZ, UP0, !UPT ;  /* 0x00000007ff077290 */ /* 0x000fe200087fe4ff */
[----:B--2---:R-:W-:Y:S01]  /*00f0*/  IMAD R3, R3, UR8, RZ ;  /* 0x0000000803037c24 */ /* 0x004fe2000f8e02ff */
[----:B---3--:R-:W-:-:S12]  /*0100*/  UIADD3.X UR5, UPT, UPT, URZ, UR5, URZ, UP1, !UPT ;  /* 0x00000005ff057290 */ /* 0x008fd80008ffe4ff */
.L_x_9:
[----:B------:R-:W0:Y:S02]  /*0110*/  LDC.64 R4, c[0x0][0x380] ;  /* 0x0000e000ff047b82 */ /* 0x000e240000000a00 */
[----:B0-----:R-:W-:-:S05]  /*0120*/  IMAD.WIDE R4, R0, 0x4, R4 ;  /* 0x0000000400047825 */ /* 0x001fca00078e0204 */
[----:B------:R-:W2:Y:S04]  /*0130*/  LDG.E R2, desc[UR10][R4.64] ;  /* 0x0000000a04027981 */ /* 0x000ea8000c1e1900 */
[----:B------:R-:W2:Y:S01]  /*0140*/  LDG.E R7, desc[UR10][R4.64+0x4] ;  /* 0x0000040a04077981 */ /* 0x000ea2000c1e1900 */
[----:B------:R-:W-:Y:S01]  /*0150*/  BSSY.RECONVERGENT B0, `(.L_x_0) ;  /* 0x00000da000007945 */ /* 0x000fe20003800200 */
[----:B------:R-:W-:Y:S01]  /*0160*/  HFMA2 R6, -RZ, RZ, 0, 0 ;  /* 0x00000000ff067431 */ /* 0x000fe200000001ff */
[----:B--2---:R-:W-:-:S13]  /*0170*/  ISETP.GE.AND P0, PT, R2, R7, PT ;  /* 0x000000070200720c */ /* 0x004fda0003f06270 */
[----:B------:R-:W-:Y:S05]  /*0180*/  @P0 BRA `(.L_x_1) ;  /* 0x0000000c00580947 */ /* 0x000fea0003800000 */
[----:B------:R-:W-:Y:S01]  /*0190*/  MOV R4, R2 ;  /* 0x0000000200047202 */ /* 0x000fe20000000f00 */
[----:B------:R-:W-:Y:S01]  /*01a0*/  BSSY.RECONVERGENT B1, `(.L_x_2) ;  /* 0x0000066000017945 */ /* 0x000fe20003800200 */
[----:B------:R-:W-:Y:S02]  /*01b0*/  MOV R6, RZ ;  /* 0x000000ff00067202 */ /* 0x000fe40000000f00 */
[CC--:B------:R-:W-:Y:S02]  /*01c0*/  IADD3 R2, PT, PT, -R7.reuse, R4.reuse, RZ ;  /* 0x0000000407027210 */ /* 0x0c0fe40007ffe1ff */
[----:B------:R-:W-:Y:S02]  /*01d0*/  IADD3 R5, PT, PT, R7, -R4, RZ ;  /* 0x8000000407057210 */ /* 0x000fe40007ffe0ff */
[----:B------:R-:W-:Y:S02]  /*01e0*/  ISETP.GT.U32.AND P1, PT, R2, -0x10, PT ;  /* 0xfffffff00200780c */ /* 0x000fe40003f24070 */
[----:B------:R-:W-:-:S04]  /*01f0*/  LOP3.LUT R7, R5, 0xf, RZ, 0xc0, !PT ;  /* 0x0000000f05077812 */ /* 0x000fc800078ec0ff */
[----:B------:R-:W-:-:S07]  /*0200*/  ISETP.NE.AND P0, PT, R7, RZ, PT ;  /* 0x000000ff0700720c */ /* 0x000fce0003f05270 */
[----:B------:R-:W-:Y:S06]  /*0210*/  @P1 BRA `(.L_x_3) ;  /* 0x0000000400781947 */ /* 0x000fec0003800000 */
[----:B------:R-:W-:Y:S02]  /*0220*/  LOP3.LUT R2, R5, 0xfffffff0, RZ, 0xc0, !PT ;  /* 0xfffffff005027812 */ /* 0x000fe400078ec0ff */
[----:B------:R-:W-:Y:S02]  /*0230*/  MOV R6, RZ ;  /* 0x000000ff00067202 */ /* 0x000fe40000000f00 */
[----:B------:R-:W-:-:S07]  /*0240*/  IADD3 R2, PT, PT, -R2, RZ, RZ ;  /* 0x000000ff02027210 */ /* 0x000fce0007ffe1ff */
.L_x_4:
[----:B------:R-:W-:Y:S01]  /*0250*/  MOV R14, UR4 ;  /* 0x00000004000e7c02 */ /* 0x000fe20008000f00 */
[----:B------:R-:W0:Y:S01]  /*0260*/  LDC.64 R12, c[0x0][0x3a0] ;  /* 0x0000e800ff0c7b82 */ /* 0x000e220000000a00 */
[----:B------:R-:W-:-:S03]  /*0270*/  MOV R15, UR5 ;  /* 0x00000005000f7c02 */ /* 0x000fc60008000f00 */
[----:B------:R-:W-:-:S05]  /*0280*/  IMAD.WIDE R14, R4, 0x4, R14 ;  /* 0x00000004040e7825 */ /* 0x000fca00078e020e */
[----:B------:R-:W0:Y:S01]  /*0290*/  LDG.E R25, desc[UR10][R14.64+-0x20] ;  /* 0xffffe00a0e197981 */ /* 0x000e22000c1e1900 */
[----:B------:R-:W-:Y:S02]  /*02a0*/  MOV R10, UR6 ;  /* 0x00000006000a7c02 */ /* 0x000fe40008000f00 */
[----:B------:R-:W-:Y:S01]  /*02b0*/  MOV R11, UR7 ;  /* 0x00000007000b7c02 */ /* 0x000fe20008000f00 */
[----:B------:R-:W2:Y:S02]  /*02c0*/  LDG.E R29, desc[UR10][R14.64+-0x1c] ;  /* 0xffffe40a0e1d7981 */ /* 0x000ea4000c1e1900 */
[----:B------:R-:W-:Y:S02]  /*02d0*/  IMAD.WIDE R10, R4, 0x4, R10 ;  /* 0x00000004040a7825 */ /* 0x000fe400078e020a */
[----:B------:R-:W3:Y:S04]  /*02e0*/  LDG.E R27, desc[UR10][R14.64+-0x18] ;  /* 0xffffe80a0e1b7981 */ /* 0x000ee8000c1e1900 */
[----:B------:R-:W4:Y:S04]  /*02f0*/  LDG.E R21, desc[UR10][R14.64+-0x14] ;  /* 0xffffec0a0e157981 */ /* 0x000f28000c1e1900 */
[----:B------:R-:W5:Y:S04]  /*0300*/  LDG.E R23, desc[UR10][R10.64+-0x20] ;  /* 0xffffe00a0a177981 */ /* 0x000f68000c1e1900 */
[----:B------:R-:W5:Y:S04]  /*0310*/  LDG.E R17, desc[UR10][R14.64+-0x10] ;  /* 0xfffff00a0e117981 */ /* 0x000f68000c1e1900 */
[----:B------:R-:W5:Y:S04]  /*0320*/  LDG.E R19, desc[UR10][R14.64+-0xc] ;  /* 0xfffff40a0e137981 */ /* 0x000f68000c1e1900 */
[----:B------:R-:W5:Y:S04]  /*0330*/  LDG.E R8, desc[UR10][R10.64+-0x1c] ;  /* 0xffffe40a0a087981 */ /* 0x000f68000c1e1900 */
[----:B------:R-:W5:Y:S01]  /*0340*/  LDG.E R22, desc[UR10][R10.64+-0x10] ;  /* 0xfffff00a0a167981 */ /* 0x000f62000c1e1900 */
[----:B0-----:R-:W-:-:S06]  /*0350*/  IMAD.WIDE R24, R25, 0x4, R12 ;  /* 0x0000000419187825 */ /* 0x001fcc00078e020c */
[----:B------:R-:W5:Y:S01]  /*0360*/  LDG.E R24, desc[UR10][R24.64] ;  /* 0x0000000a18187981 */ /* 0x000f62000c1e1900 */
[----:B--2---:R-:W-:-:S04]  /*0370*/  IMAD.WIDE R28, R29, 0x4, R12 ;  /* 0x000000041d1c7825 */ /* 0x004fc800078e020c */
[--C-:B---3--:R-:W-:Y:S01]  /*0380*/  IMAD.WIDE R26, R27, 0x4, R12.reuse ;  /* 0x000000041b1a7825 */ /* 0x108fe200078e020c */
[----:B------:R-:W2:Y:S03]  /*0390*/  LDG.E R9, desc[UR10][R28.64] ;  /* 0x0000000a1c097981 */ /* 0x000ea6000c1e1900 */
[--C-:B----4-:R-:W-:Y:S01]  /*03a0*/  IMAD.WIDE R20, R21, 0x4, R12.reuse ;  /* 0x0000000415147825 */ /* 0x110fe200078e020c */
[----:B------:R-:W3:Y:S04]  /*03b0*/  LDG.E R25, desc[UR10][R14.64+-0x8] ;  /* 0xfffff80a0e197981 */ /* 0x000ee8000c1e1900 */
[----:B------:R-:W4:Y:S01]  /*03c0*/  LDG.E R27, desc[UR10][R26.64] ;  /* 0x0000000a1a1b7981 */ /* 0x000f22000c1e1900 */
[----:B-----5:R-:W-:-:S03]  /*03d0*/  IMAD.WIDE R16, R17, 0x4, R12 ;  /* 0x0000000411107825 */ /* 0x020fc600078e020c */
[----:B------:R-:W5:Y:S01]  /*03e0*/  LDG.E R21, desc[UR10][R20.64] ;  /* 0x0000000a14157981 */ /* 0x000f62000c1e1900 */
[----:B------:R-:W-:-:S03]  /*03f0*/  IMAD.WIDE R18, R19, 0x4, R12 ;  /* 0x0000000413127825 */ /* 0x000fc600078e020c */
[----:B------:R-:W5:Y:S04]  /*0400*/  LDG.E R17, desc[UR10][R16.64] ;  /* 0x0000000a10117981 */ /* 0x000f68000c1e1900 */
[----:B------:R-:W5:Y:S04]  /*0410*/  LDG.E R29, desc[UR10][R14.64] ;  /* 0x0000000a0e1d7981 */ /* 0x000f68000c1e1900 */
[----:B------:R-:W5:Y:S04]  /*0420*/  LDG.E R20, desc[UR10][R10.64+-0x14] ;  /* 0xffffec0a0a147981 */ /* 0x000f68000c1e1900 */
[----:B------:R-:W5:Y:S04]  /*0430*/  LDG.E R19, desc[UR10][R18.64] ;  /* 0x0000000a12137981 */ /* 0x000f68000c1e1900 */
[----:B------:R-:W5:Y:S04]  /*0440*/  LDG.E R26, desc[UR10][R10.64+-0xc] ;  /* 0xfffff40a0a1a7981 */ /* 0x000f68000c1e1900 */
[----:B------:R-:W5:Y:S01]  /*0450*/  LDG.E R28, desc[UR10][R14.64+0x18] ;  /* 0x0000180a0e1c7981 */ /* 0x000f62000c1e1900 */
[----:B------:R-:W-:-:S03]  /*0460*/  FFMA R23, R23, R24, R6 ;  /* 0x0000001817177223 */ /* 0x000fc60000000006 */
[----:B------:R-:W4:Y:S04]  /*0470*/  LDG.E R24, desc[UR10][R10.64+-0x18] ;  /* 0xffffe80a0a187981 */ /* 0x000f28000c1e1900 */
[----:B------:R-:W5:Y:S01]  /*0480*/  LDG.E R6, desc[UR10][R14.64+-0x4] ;  /* 0xfffffc0a0e067981 */ /* 0x000f62000c1e1900 */
[----:B--2---:R-:W-:-:S03]  /*0490*/  FFMA R9, R8, R9, R23 ;  /* 0x0000000908097223 */ /* 0x004fc60000000017 */
[----:B------:R-:W2:Y:S01]  /*04a0*/  LDG.E R23, desc[UR10][R14.64+0x4] ;  /* 0x0000040a0e177981 */ /* 0x000ea2000c1e1900 */
[----:B----4-:R-:W-:Y:S01]  /*04b0*/  FFMA R27, R24, R27, R9 ;  /* 0x0000001b181b7223 */ /* 0x010fe20000000009 */
[----:B---3--:R-:W-:Y:S02]  /*04c0*/  IMAD.WIDE R8, R25, 0x4, R12 ;  /* 0x0000000419087825 */ /* 0x008fe400078e020c */
[----:B------:R-:W3:Y:S02]  /*04d0*/  LDG.E R25, desc[UR10][R10.64+-0x8] ;  /* 0xfffff80a0a197981 */ /* 0x000ee4000c1e1900 */
[----:B-----5:R-:W-:Y:S01]  /*04e0*/  FFMA R24, R20, R21, R27 ;  /* 0x0000001514187223 */ /* 0x020fe2000000001b */
[----:B------:R-:W-:Y:S01]  /*04f0*/  IMAD.WIDE R20, R6, 0x4, R12 ;  /* 0x0000000406147825 */ /* 0x000fe200078e020c */
[----:B------:R-:W3:Y:S03]  /*0500*/  LDG.E R8, desc[UR10][R8.64] ;  /* 0x0000000a08087981 */ /* 0x000ee6000c1e1900 */
[----:B------:R-:W-:Y:S01]  /*0510*/  FFMA R24, R22, R17, R24 ;  /* 0x0000001116187223 */ /* 0x000fe20000000018 */
[----:B------:R-:W4:Y:S01]  /*0520*/  LDG.E R27, desc[UR10][R14.64+0x8] ;  /* 0x0000080a0e1b7981 */ /* 0x000f22000c1e1900 */
[----:B------:R-:W-:-:S03]  /*0530*/  IMAD.WIDE R16, R29, 0x4, R12 ;  /* 0x000000041d107825 */ /* 0x000fc600078e020c */
[----:B------:R-:W5:Y:S04]  /*0540*/  LDG.E R20, desc[UR10][R20.64] ;  /* 0x0000000a14147981 */ /* 0x000f68000c1e1900 */
[----:B------:R-:W5:Y:S04]  /*0550*/  LDG.E R22, desc[UR10][R10.64+-0x4] ;  /* 0xfffffc0a0a167981 */ /* 0x000f68000c1e1900 */
[----:B------:R-:W5:Y:S01]  /*0560*/  LDG.E R6, desc[UR10][R14.64+0xc] ;  /* 0x00000c0a0e067981 */ /* 0x000f62000c1e1900 */
[----:B------:R-:W-:-:S03]  /*0570*/  FFMA R26, R26, R19, R24 ;  /* 0x000000131a1a7223 */ /* 0x000fc60000000018 */
[----:B------:R-:W5:Y:S04]  /*0580*/  LDG.E R29, desc[UR10][R14.64+0x10] ;  /* 0x0000100a0e1d7981 */ /* 0x000f68000c1e1900 */
[----:B------:R-:W5:Y:S04]  /*0590*/  LDG.E R16, desc[UR10][R16.64] ;  /* 0x0000000a10107981 */ /* 0x000f68000c1e1900 */
[----:B------:R-:W5:Y:S04]  /*05a0*/  LDG.E R24, desc[UR10][R14.64+0x14] ;  /* 0x0000140a0e187981 */ /* 0x000f68000c1e1900 */
[----:B------:R0:W5:Y:S04]  /*05b0*/  LDG.E R21, desc[UR10][R14.64+0x1c] ;  /* 0x00001c0a0e157981 */ /* 0x000168000c1e1900 */
[----:B------:R-:W5:Y:S01]  /*05c0*/  LDG.E R17, desc[UR10][R10.64] ;  /* 0x0000000a0a117981 */ /* 0x000f62000c1e1900 */
[----:B--2---:R-:W-:-:S06]  /*05d0*/  IMAD.WIDE R18, R23, 0x4, R12 ;  /* 0x0000000417127825 */ /* 0x004fcc00078e020c */
[----:B------:R-:W2:Y:S04]  /*05e0*/  LDG.E R18, desc[UR10][R18.64] ;  /* 0x0000000a12127981 */ /* 0x000ea8000c1e1900 */
[----:B------:R-:W2:Y:S01]  /*05f0*/  LDG.E R19, desc[UR10][R10.64+0x14] ;  /* 0x0000140a0a137981 */ /* 0x000ea2000c1e1900 */
[----:B---3--:R-:W-:-:S03]  /*0600*/  FFMA R23, R25, R8, R26 ;  /* 0x0000000819177223 */ /* 0x008fc6000000001a */
[----:B------:R-:W2:Y:S01]  /*0610*/  LDG.E R25, desc[UR10][R10.64+0x4] ;  /* 0x0000040a0a197981 */ /* 0x000ea2000c1e1900 */
[----:B----4-:R-:W-:-:S06]  /*0620*/  IMAD.WIDE R8, R27, 0x4, R12 ;  /* 0x000000041b087825 */ /* 0x010fcc00078e020c */
[----:B------:R-:W3:Y:S01]  /*0630*/  LDG.E R9, desc[UR10][R8.64] ;  /* 0x0000000a08097981 */ /* 0x000ee2000c1e1900 */
[----:B-----5:R-:W-:Y:S01]  /*0640*/  FFMA R20, R22, R20, R23 ;  /* 0x0000001416147223 */ /* 0x020fe20000000017 */
[--C-:B------:R-:W-:Y:S02]  /*0650*/  IMAD.WIDE R22, R6, 0x4, R12.reuse ;  /* 0x0000000406167825 */ /* 0x100fe400078e020c */
[----:B------:R-:W3:Y:S02]  /*0660*/  LDG.E R6, desc[UR10][R10.64+0x8] ;  /* 0x0000080a0a067981 */ /* 0x000ee4000c1e1900 */
[--C-:B------:R-:W-:Y:S02]  /*0670*/  IMAD.WIDE R26, R29, 0x4, R12.reuse ;  /* 0x000000041d1a7825 */ /* 0x100fe400078e020c */
[----:B------:R-:W4:Y:S04]  /*0680*/  LDG.E R23, desc[UR10][R22.64] ;  /* 0x0000000a16177981 */ /* 0x000f28000c1e1900 */
[----:B------:R-:W4:Y:S01]  /*0690*/  LDG.E R8, desc[UR10][R10.64+0xc] ;  /* 0x00000c0a0a087981 */ /* 0x000f22000c1e1900 */
[----:B0-----:R-:W-:-:S03]  /*06a0*/  IMAD.WIDE R14, R24, 0x4, R12 ;  /* 0x00000004180e7825 */ /* 0x001fc600078e020c */
[----:B------:R-:W5:Y:S01]  /*06b0*/  LDG.E R26, desc[UR10][R26.64] ;  /* 0x0000000a1a1a7981 */ /* 0x000f62000c1e1900 */
[----:B------:R-:W-:-:S03]  /*06c0*/  IMAD.WIDE R28, R28, 0x4, R12 ;  /* 0x000000041c1c7825 */ /* 0x000fc600078e020c */
[----:B------:R-:W5:Y:S01]  /*06d0*/  LDG.E R14, desc[UR10][R14.64] ;  /* 0x0000000a0e0e7981 */ /* 0x000f62000c1e1900 */
[----:B------:R-:W-:-:S03]  /*06e0*/  FFMA R16, R17, R16, R20 ;  /* 0x0000001011107223 */ /* 0x000fc60000000014 */
[----:B------:R-:W5:Y:S01]  /*06f0*/  LDG.E R17, desc[UR10][R10.64+0x10] ;  /* 0x0000100a0a117981 */ /* 0x000f62000c1e1900 */
[----:B------:R-:W-:-:S03]  /*0700*/  IMAD.WIDE R12, R21, 0x4, R12 ;  /* 0x00000004150c7825 */ /* 0x000fc600078e020c */
[----:B------:R-:W5:Y:S04]  /*0710*/  LDG.E R28, desc[UR10][R28.64] ;  /* 0x0000000a1c1c7981 */ /* 0x000f68000c1e1900 */
[----:B------:R-:W5:Y:S04]  /*0720*/  LDG.E R21, desc[UR10][R10.64+0x18] ;  /* 0x0000180a0a157981 */ /* 0x000f68000c1e1900 */
[----:B------:R-:W5:Y:S04]  /*0730*/  LDG.E R20, desc[UR10][R10.64+0x1c] ;  /* 0x00001c0a0a147981 */ /* 0x000f68000c1e1900 */
[----:B------:R-:W5:Y:S01]  /*0740*/  LDG.E R13, desc[UR10][R12.64] ;  /* 0x0000000a0c0d7981 */ /* 0x000f62000c1e1900 */
[----:B------:R-:W-:-:S04]  /*0750*/  IADD3 R2, PT, PT, R2, 0x10, RZ ;  /* 0x0000001002027810 */ /* 0x000fc80007ffe0ff */
[----:B------:R-:W-:Y:S02]  /*0760*/  ISETP.NE.AND P1, PT, R2, RZ, PT ;  /* 0x000000ff0200720c */ /* 0x000fe40003f25270 */
[----:B------:R-:W-:Y:S01]  /*0770*/  IADD3 R4, PT, PT, R4, 0x10, RZ ;  /* 0x0000001004047810 */ /* 0x000fe20007ffe0ff */
[----:B--2---:R-:W-:-:S04]  /*0780*/  FFMA R25, R25, R18, R16 ;  /* 0x0000001219197223 */ /* 0x004fc80000000010 */
[----:B---3--:R-:W-:-:S04]  /*0790*/  FFMA R9, R6, R9, R25 ;  /* 0x0000000906097223 */ /* 0x008fc80000000019 */
[----:B----4-:R-:W-:-:S04]  /*07a0*/  FFMA R8, R8, R23, R9 ;  /* 0x0000001708087223 */ /* 0x010fc80000000009 */
[----:B-----5:R-:W-:-:S04]  /*07b0*/  FFMA R8, R17, R26, R8 ;  /* 0x0000001a11087223 */ /* 0x020fc80000000008 */
[----:B------:R-:W-:-:S04]  /*07c0*/  FFMA R8, R19, R14, R8 ;  /* 0x0000000e13087223 */ /* 0x000fc80000000008 */
[----:B------:R-:W-:-:S04]  /*07d0*/  FFMA R8, R21, R28, R8 ;  /* 0x0000001c15087223 */ /* 0x000fc80000000008 */
[----:B------:R-:W-:Y:S01]  /*07e0*/  FFMA R6, R20, R13, R8 ;  /* 0x0000000d14067223 */ /* 0x000fe20000000008 */
[----:B------:R-:W-:Y:S06]  /*07f0*/  @P1 BRA `(.L_x_4) ;  /* 0xfffffff800941947 */ /* 0x000fec000383ffff */
.L_x_3:
[----:B------:R-:W-:Y:S05]  /*0800*/  BSYNC.RECONVERGENT B1 ;  /* 0x0000000000017941 */ /* 0x000fea0003800200 */
.L_x_2:
[----:B------:R-:W-:Y:S05]  /*0810*/  @!P0 BRA `(.L_x_1) ;  /* 0x0000000400b48947 */ /* 0x000fea0003800000 */
[----:B------:R-:W-:Y:S01]  /*0820*/  ISETP.GE.U32.AND P0, PT, R7, 0x8, PT ;  /* 0x000000080700780c */ /* 0x000fe20003f06070 */
[----:B------:R-:W-:Y:S01]  /*0830*/  BSSY.RECONVERGENT B1, `(.L_x_5) ;  /* 0x0000032000017945 */ /* 0x000fe20003800200 */
[----:B------:R-:W-:-:S04]  /*0840*/  LOP3.LUT R2, R5, 0x7, RZ, 0xc0, !PT ;  /* 0x0000000705027812 */ /* 0x000fc800078ec0ff */
[----:B------:R-:W-:-:S07]  /*0850*/  ISETP.NE.AND P1, PT, R2, RZ, PT ;  /* 0x000000ff0200720c */ /* 0x000fce0003f25270 */
[----:B------:R-:W-:Y:S06]  /*0860*/  @!P0 BRA `(.L_x_6) ;  /* 0x0000000000b88947 */ /* 0x000fec0003800000 */
[----:B------:R-:W0:Y:S08]  /*0870*/  LDC.64 R12, c[0x0][0x388] ;  /* 0x0000e200ff0c7b82 */ /* 0x000e300000000a00 */
[----:B------:R-:W1:Y:S08]  /*0880*/  LDC.64 R24, c[0x0][0x390] ;  /* 0x0000e400ff187b82 */ /* 0x000e700000000a00 */
[----:B------:R-:W2:Y:S01]  /*0890*/  LDC.64 R14, c[0x0][0x3a0] ;  /* 0x0000e800ff0e7b82 */ /* 0x000ea20000000a00 */
[----:B0-----:R-:W-:-:S05]  /*08a0*/  IMAD.WIDE R12, R4, 0x4, R12 ;  /* 0x00000004040c7825 */ /* 0x001fca00078e020c */
[----:B------:R-:W2:Y:S04]  /*08b0*/  LDG.E R19, desc[UR10][R12.64] ;  /* 0x0000000a0c137981 */ /* 0x000ea8000c1e1900 */
[----:B------:R-:W3:Y:S04]  /*08c0*/  LDG.E R27, desc[UR10][R12.64+0x4] ;  /* 0x0000040a0c1b7981 */ /* 0x000ee8000c1e1900 */
[----:B------:R-:W4:Y:S04]  /*08d0*/  LDG.E R20, desc[UR10][R12.64+0x8] ;  /* 0x0000080a0c147981 */ /* 0x000f28000c1e1900 */
[----:B------:R-:W5:Y:S04]  /*08e0*/  LDG.E R16, desc[UR10][R12.64+0xc] ;  /* 0x00000c0a0c107981 */ /* 0x000f68000c1e1900 */
[----:B------:R-:W5:Y:S04]  /*08f0*/  LDG.E R21, desc[UR10][R12.64+0x10] ;  /* 0x0000100a0c157981 */ /* 0x000f68000c1e1900 */
[----:B------:R-:W5:Y:S04]  /*0900*/  LDG.E R23, desc[UR10][R12.64+0x14] ;  /* 0x0000140a0c177981 */ /* 0x000f68000c1e1900 */
[----:B------:R-:W5:Y:S04]  /*0910*/  LDG.E R17, desc[UR10][R12.64+0x18] ;  /* 0x0000180a0c117981 */ /* 0x000f68000c1e1900 */
[----:B------:R-:W5:Y:S01]  /*0920*/  LDG.E R29, desc[UR10][R12.64+0x1c] ;  /* 0x00001c0a0c1d7981 */ /* 0x000f62000c1e1900 */
[----:B-1----:R-:W-:-:S05]  /*0930*/  IMAD.WIDE R24, R4, 0x4, R24 ;  /* 0x0000000404187825 */ /* 0x002fca00078e0218 */
[----:B------:R-:W5:Y:S04]  /*0940*/  LDG.E R7, desc[UR10][R24.64] ;  /* 0x0000000a18077981 */ /* 0x000f68000c1e1900 */
[----:B------:R-:W5:Y:S04]  /*0950*/  LDG.E R8, desc[UR10][R24.64+0x4] ;  /* 0x0000040a18087981 */ /* 0x000f68000c1e1900 */
[----:B------:R-:W5:Y:S04]  /*0960*/  LDG.E R9, desc[UR10][R24.64+0x8] ;  /* 0x0000080a18097981 */ /* 0x000f68000c1e1900 */
[----:B------:R-:W5:Y:S04]  /*0970*/  LDG.E R10, desc[UR10][R24.64+0xc] ;  /* 0x00000c0a180a7981 */ /* 0x000f68000c1e1900 */
[----:B------:R-:W5:Y:S04]  /*0980*/  LDG.E R11, desc[UR10][R24.64+0x10] ;  /* 0x0000100a180b7981 */ /* 0x000f68000c1e1900 */
[----:B------:R-:W5:Y:S04]  /*0990*/  LDG.E R12, desc[UR10][R24.64+0x14] ;  /* 0x0000140a180c7981 */ /* 0x000f68000c1e1900 */
[----:B------:R-:W5:Y:S04]  /*09a0*/  LDG.E R13, desc[UR10][R24.64+0x18] ;  /* 0x0000180a180d7981 */ /* 0x000f68000c1e1900 */
[----:B------:R-:W5:Y:S01]  /*09b0*/  LDG.E R24, desc[UR10][R24.64+0x1c] ;  /* 0x00001c0a18187981 */ /* 0x000f62000c1e1900 */
[----:B--2---:R-:W-:-:S04]  /*09c0*/  IMAD.WIDE R18, R19, 0x4, R14 ;  /* 0x0000000413127825 */ /* 0x004fc800078e020e */
[--C-:B---3--:R-:W-:Y:S01]  /*09d0*/  IMAD.WIDE R26, R27, 0x4, R14.reuse ;  /* 0x000000041b1a7825 */ /* 0x108fe200078e020e */
[----:B------:R4:W2:Y:S05]  /*09e0*/  LDG.E R25, desc[UR10][R18.64] ;  /* 0x0000000a12197981 */ /* 0x0008aa000c1e1900 */
[----:B------:R-:W3:Y:S01]  /*09f0*/  LDG.E R27, desc[UR10][R26.64] ;  /* 0x0000000a1a1b7981 */ /* 0x000ee2000c1e1900 */
[----:B----4-:R-:W-:-:S05]  /*0a00*/  IMAD.WIDE R18, R20, 0x4, R14 ;  /* 0x0000000414127825 */ /* 0x010fca00078e020e */
[----:B------:R0:W4:Y:S01]  /*0a10*/  LDG.E R26, desc[UR10][R18.64] ;  /* 0x0000000a121a7981 */ /* 0x000122000c1e1900 */
[----:B-----5:R-:W-:-:S04]  /*0a20*/  IMAD.WIDE R20, R21, 0x4, R14 ;  /* 0x0000000415147825 */ /* 0x020fc800078e020e */
[--C-:B------:R-:W-:Y:S02]  /*0a30*/  IMAD.WIDE R22, R23, 0x4, R14.reuse ;  /* 0x0000000417167825 */ /* 0x100fe400078e020e */
[----:B------:R-:W5:Y:S02]  /*0a40*/  LDG.E R20, desc[UR10][R20.64] ;  /* 0x0000000a14147981 */ /* 0x000f64000c1e1900 */
[--C-:B0-----:R-:W-:Y:S02]  /*0a50*/  IMAD.WIDE R18, R16, 0x4, R14.reuse ;  /* 0x0000000410127825 */ /* 0x101fe400078e020e */
[----:B------:R-:W5:Y:S04]  /*0a60*/  LDG.E R23, desc[UR10][R22.64] ;  /* 0x0000000a16177981 */ /* 0x000f68000c1e1900 */
[----:B------:R-:W5:Y:S01]  /*0a70*/  LDG.E R19, desc[UR10][R18.64] ;  /* 0x0000000a12137981 */ /* 0x000f62000c1e1900 */
[----:B------:R-:W-:-:S04]  /*0a80*/  IMAD.WIDE R16, R17, 0x4, R14 ;  /* 0x0000000411107825 */ /* 0x000fc800078e020e */
[----:B------:R-:W-:Y:S02]  /*0a90*/  IMAD.WIDE R14, R29, 0x4, R14 ;  /* 0x000000041d0e7825 */ /* 0x000fe400078e020e */
[----:B------:R-:W5:Y:S04]  /*0aa0*/  LDG.E R16, desc[UR10][R16.64] ;  /* 0x0000000a10107981 */ /* 0x000f68000c1e1900 */
[----:B------:R-:W5:Y:S01]  /*0ab0*/  LDG.E R14, desc[UR10][R14.64] ;  /* 0x0000000a0e0e7981 */ /* 0x000f62000c1e1900 */
[----:B------:R-:W-:Y:S01]  /*0ac0*/  IADD3 R4, PT, PT, R4, 0x8, RZ ;  /* 0x0000000804047810 */ /* 0x000fe20007ffe0ff */
[----:B--2---:R-:W-:-:S04]  /*0ad0*/  FFMA R7, R7, R25, R6 ;  /* 0x0000001907077223 */ /* 0x004fc80000000006 */
[----:B---3--:R-:W-:-:S04]  /*0ae0*/  FFMA R8, R8, R27, R7 ;  /* 0x0000001b08087223 */ /* 0x008fc80000000007 */
[----:B----4-:R-:W-:-:S04]  /*0af0*/  FFMA R9, R9, R26, R8 ;  /* 0x0000001a09097223 */ /* 0x010fc80000000008 */
[----:B-----5:R-:W-:-:S04]  /*0b00*/  FFMA R10, R10, R19, R9 ;  /* 0x000000130a0a7223 */ /* 0x020fc80000000009 */
[----:B------:R-:W-:-:S04]  /*0b10*/  FFMA R11, R11, R20, R10 ;  /* 0x000000140b0b7223 */ /* 0x000fc8000000000a */
[----:B------:R-:W-:-:S04]  /*0b20*/  FFMA R12, R12, R23, R11 ;  /* 0x000000170c0c7223 */ /* 0x000fc8000000000b */
[----:B------:R-:W-:-:S04]  /*0b30*/  FFMA R13, R13, R16, R12 ;  /* 0x000000100d0d7223 */ /* 0x000fc8000000000c */
[----:B------:R-:W-:-:S07]  /*0b40*/  FFMA R6, R24, R14, R13 ;  /* 0x0000000e18067223 */ /* 0x000fce000000000d */
.L_x_6:
[----:B------:R-:W-:Y:S05]  /*0b50*/  BSYNC.RECONVERGENT B1 ;  /* 0x0000000000017941 */ /* 0x000fea0003800200 */
.L_x_5:
[----:B------:R-:W-:Y:S05]  /*0b60*/  @!P1 BRA `(.L_x_1) ;  /* 0x0000000000e09947 */ /* 0x000fea0003800000 */
[----:B------:R-:W-:Y:S01]  /*0b70*/  ISETP.GE.U32.AND P0, PT, R2, 0x4, PT ;  /* 0x000000040200780c */ /* 0x000fe20003f06070 */
[----:B------:R-:W-:Y:S01]  /*0b80*/  BSSY.RECONVERGENT B1, `(.L_x_7) ;  /* 0x000001e000017945 */ /* 0x000fe20003800200 */
[----:B------:R-:W-:-:S04]  /*0b90*/  LOP3.LUT R5, R5, 0x3, RZ, 0xc0, !PT ;  /* 0x0000000305057812 */ /* 0x000fc800078ec0ff */
[----:B------:R-:W-:-:S07]  /*0ba0*/  ISETP.NE.AND P1, PT, R5, RZ, PT ;  /* 0x000000ff0500720c */ /* 0x000fce0003f25270 */
[----:B------:R-:W-:Y:S06]  /*0bb0*/  @!P0 BRA `(.L_x_8) ;  /* 0x0000000000688947 */ /* 0x000fec0003800000 */
[----:B------:R-:W0:Y:S08]  /*0bc0*/  LDC.64 R8, c[0x0][0x388] ;  /* 0x0000e200ff087b82 */ /* 0x000e300000000a00 */
[----:B------:R-:W1:Y:S01]  /*0bd0*/  LDC.64 R10, c[0x0][0x390] ;  /* 0x0000e400ff0a7b82 */ /* 0x000e620000000a00 */
[----:B0-----:R-:W-:-:S07]  /*0be0*/  IMAD.WIDE R12, R4, 0x4, R8 ;  /* 0x00000004040c7825 */ /* 0x001fce00078e0208 */
[----:B------:R-:W0:Y:S01]  /*0bf0*/  LDC.64 R8, c[0x0][0x3a0] ;  /* 0x0000e800ff087b82 */ /* 0x000e220000000a00 */
[----:B------:R-:W0:Y:S04]  /*0c00*/  LDG.E R15, desc[UR10][R12.64] ;  /* 0x0000000a0c0f7981 */ /* 0x000e28000c1e1900 */
[----:B------:R-:W2:Y:S04]  /*0c10*/  LDG.E R17, desc[UR10][R12.64+0x4] ;  /* 0x0000040a0c117981 */ /* 0x000ea8000c1e1900 */
[----:B------:R-:W3:Y:S04]  /*0c20*/  LDG.E R19, desc[UR10][R12.64+0x8] ;  /* 0x0000080a0c137981 */ /* 0x000ee8000c1e1900 */
[----:B------:R-:W4:Y:S01]  /*0c30*/  LDG.E R21, desc[UR10][R12.64+0xc] ;  /* 0x00000c0a0c157981 */ /* 0x000f22000c1e1900 */
[----:B-1----:R-:W-:-:S05]  /*0c40*/  IMAD.WIDE R10, R4, 0x4, R10 ;  /* 0x00000004040a7825 */ /* 0x002fca00078e020a */
[----:B------:R-:W5:Y:S04]  /*0c50*/  LDG.E R7, desc[UR10][R10.64] ;  /* 0x0000000a0a077981 */ /* 0x000f68000c1e1900 */
[----:B------:R-:W5:Y:S04]  /*0c60*/  LDG.E R2, desc[UR10][R10.64+0x4] ;  /* 0x0000040a0a027981 */ /* 0x000f68000c1e1900 */
[----:B------:R-:W5:Y:S01]  /*0c70*/  LDG.E R13, desc[UR10][R10.64+0x8] ;  /* 0x0000080a0a0d7981 */ /* 0x000f62000c1e1900 */
[----:B0-----:R-:W-:-:S04]  /*0c80*/  IMAD.WIDE R14, R15, 0x4, R8 ;  /* 0x000000040f0e7825 */ /* 0x001fc800078e0208 */
[--C-:B--2---:R-:W-:Y:S02]  /*0c90*/  IMAD.WIDE R16, R17, 0x4, R8.reuse ;  /* 0x0000000411107825 */ /* 0x104fe400078e0208 */
[----:B------:R-:W5:Y:S02]  /*0ca0*/  LDG.E R14, desc[UR10][R14.64] ;  /* 0x0000000a0e0e7981 */ /* 0x000f64000c1e1900 */
[--C-:B---3--:R-:W-:Y:S02]  /*0cb0*/  IMAD.WIDE R18, R19, 0x4, R8.reuse ;  /* 0x0000000413127825 */ /* 0x108fe400078e0208 */
[----:B------:R-:W2:Y:S02]  /*0cc0*/  LDG.E R16, desc[UR10][R16.64] ;  /* 0x0000000a10107981 */ /* 0x000ea4000c1e1900 */
[----:B----4-:R-:W-:Y:S02]  /*0cd0*/  IMAD.WIDE R8, R21, 0x4, R8 ;  /* 0x0000000415087825 */ /* 0x010fe400078e0208 */
[----:B------:R-:W3:Y:S04]  /*0ce0*/  LDG.E R18, desc[UR10][R18.64] ;  /* 0x0000000a12127981 */ /* 0x000ee8000c1e1900 */
[----:B------:R-:W4:Y:S04]  /*0cf0*/  LDG.E R21, desc[UR10][R10.64+0xc] ;  /* 0x00000c0a0a157981 */ /* 0x000f28000c1e1900 */
[----:B------:R-:W4:Y:S01]  /*0d00*/  LDG.E R8, desc[UR10][R8.64] ;  /* 0x0000000a08087981 */ /* 0x000f22000c1e1900 */
[----:B------:R-:W-:Y:S01]  /*0d10*/  IADD3 R4, PT, PT, R4, 0x4, RZ ;  /* 0x0000000404047810 */ /* 0x000fe20007ffe0ff */
[----:B-----5:R-:W-:-:S04]  /*0d20*/  FFMA R7, R7, R14, R6 ;  /* 0x0000000e07077223 */ /* 0x020fc80000000006 */
[----:B--2---:R-:W-:-:S04]  /*0d30*/  FFMA R2, R2, R16, R7 ;  /* 0x0000001002027223 */ /* 0x004fc80000000007 */
[----:B---3--:R-:W-:-:S04]  /*0d40*/  FFMA R2, R13, R18, R2 ;  /* 0x000000120d027223 */ /* 0x008fc80000000002 */
[----:B----4-:R-:W-:-:S07]  /*0d50*/  FFMA R6, R21, R8, R2 ;  /* 0x0000000815067223 */ /* 0x010fce0000000002 */
.L_x_8:
[----:B------:R-:W-:Y:S05]  /*0d60*/  BSYNC.RECONVERGENT B1 ;  /* 0x0000000000017941 */ /* 0x000fea0003800200 */
.L_x_7:
[----:B------:R-:W-:Y:S05]  /*0d70*/  @!P1 BRA `(.L_x_1) ;  /* 0x00000000005c9947 */ /* 0x000fea0003800000 */
[----:B------:R-:W0:Y:S08]  /*0d80*/  LDC.64 R14, c[0x0][0x388] ;  /* 0x0000e200ff0e7b82 */ /* 0x000e300000000a00 */
[----:B------:R-:W1:Y:S08]  /*0d90*/  LDC.64 R8, c[0x0][0x3a0] ;  /* 0x0000e800ff087b82 */ /* 0x000e700000000a00 */
[----:B------:R-:W2:Y:S01]  /*0da0*/  LDC.64 R10, c[0x0][0x390] ;  /* 0x0000e400ff0a7b82 */ /* 0x000ea20000000a00 */
[----:B0-----:R-:W-:-:S05]  /*0db0*/  IMAD.WIDE R14, R4, 0x4, R14 ;  /* 0x00000004040e7825 */ /* 0x001fca00078e020e */
[----:B------:R-:W1:Y:S01]  /*0dc0*/  LDG.E R13, desc[UR10][R14.64] ;  /* 0x0000000a0e0d7981 */ /* 0x000e62000c1e1900 */
[----:B--2---:R-:W-:-:S05]  /*0dd0*/  IMAD.WIDE R10, R4, 0x4, R10 ;  /* 0x00000004040a7825 */ /* 0x004fca00078e020a */
[----:B------:R-:W2:Y:S01]  /*0de0*/  LDG.E R7, desc[UR10][R10.64] ;  /* 0x0000000a0a077981 */ /* 0x000ea2000c1e1900 */
[----:B-1----:R-:W-:-:S06]  /*0df0*/  IMAD.WIDE R12, R13, 0x4, R8 ;  /* 0x000000040d0c7825 */ /* 0x002fcc00078e0208 */
[----:B------:R-:W2:Y:S01]  /*0e00*/  LDG.E R12, desc[UR10][R12.64] ;  /* 0x0000000a0c0c7981 */ /* 0x000ea2000c1e1900 */
[----:B------:R-:W-:Y:S01]  /*0e10*/  ISETP.NE.AND P0, PT, R5, 0x1, PT ;  /* 0x000000010500780c */ /* 0x000fe20003f05270 */
[----:B--2---:R-:W-:-:S12]  /*0e20*/  FFMA R6, R7, R12, R6 ;  /* 0x0000000c07067223 */ /* 0x004fd80000000006 */
[----:B------:R-:W-:Y:S05]  /*0e30*/  @!P0 BRA `(.L_x_1) ;  /* 0x00000000002c8947 */ /* 0x000fea0003800000 */
[----:B------:R-:W-:Y:S01]  /*0e40*/  ISETP.NE.AND P0, PT, R5, 0x2, PT ;  /* 0x000000020500780c */ /* 0x000fe20003f05270 */
[----:B------:R-:W2:Y:S04]  /*0e50*/  LDG.E R7, desc[UR10][R10.64+0x4] ;  /* 0x0000040a0a077981 */ /* 0x000ea8000c1e1900 */
[----:B------:R-:W3:Y:S08]  /*0e60*/  LDG.E R5, desc[UR10][R14.64+0x4] ;  /* 0x0000040a0e057981 */ /* 0x000ef0000c1e1900 */
[----:B------:R-:W4:Y:S01]  /*0e70*/  @P0 LDG.E R13, desc[UR10][R14.64+0x8] ;  /* 0x0000080a0e0d0981 */ /* 0x000f22000c1e1900 */
[----:B---3--:R-:W-:-:S06]  /*0e80*/  IMAD.WIDE R4, R5, 0x4, R8 ;  /* 0x0000000405047825 */ /* 0x008fcc00078e0208 */
[----:B------:R-:W2:Y:S01]  /*0e90*/  LDG.E R4, desc[UR10][R4.64] ;  /* 0x0000000a04047981 */ /* 0x000ea2000c1e1900 */
[----:B----4-:R-:W-:-:S03]  /*0ea0*/  @P0 IMAD.WIDE R8, R13, 0x4, R8 ;  /* 0x000000040d080825 */ /* 0x010fc600078e0208 */
[----:B------:R-:W3:Y:S04]  /*0eb0*/  @P0 LDG.E R13, desc[UR10][R10.64+0x8] ;  /* 0x0000080a0a0d0981 */ /* 0x000ee8000c1e1900 */
[----:B------:R-:W3:Y:S01]  /*0ec0*/  @P0 LDG.E R8, desc[UR10][R8.64] ;  /* 0x0000000a08080981 */ /* 0x000ee2000c1e1900 */
[----:B--2---:R-:W-:-:S04]  /*0ed0*/  FFMA R6, R7, R4, R6 ;  /* 0x0000000407067223 */ /* 0x004fc80000000006 */
[----:B---3--:R-:W-:-:S07]  /*0ee0*/  @P0 FFMA R6, R13, R8, R6 ;  /* 0x000000080d060223 */ /* 0x008fce0000000006 */
.L_x_1:
[----:B------:R-:W-:Y:S05]  /*0ef0*/  BSYNC.RECONVERGENT B0 ;  /* 0x0000000000007941 */ /* 0x000fea0003800200 */
.L_x_0:
[----:B------:R-:W0:Y:S01]  /*0f00*/  LDC.64 R4, c[0x0][0x3a8] ;  /* 0x0000ea00ff047b82 */ /* 0x000e220000000a00 */
[----:B------:R-:W1:Y:S01]  /*0f10*/  LDCU UR8, c[0x0][0x398] ;  /* 0x00007300ff0877ac */ /* 0x000e620008000800 */
[----:B0-----:R-:W-:Y:S01]  /*0f20*/  IMAD.WIDE R4, R0, 0x4, R4 ;  /* 0x0000000400047825 */ /* 0x001fe200078e0204 */
[----:B------:R-:W-:-:S04]  /*0f30*/  IADD3 R0, PT, PT, R3, R0, RZ ;  /* 0x0000000003007210 */ /* 0x000fc80007ffe0ff */
[----:B------:R0:W-:Y:S01]  /*0f40*/  STG.E desc[UR10][R4.64], R6 ;  /* 0x0000000604007986 */ /* 0x0001e2000c10190a */
[----:B-1----:R-:W-:-:S13]  /*0f50*/  ISETP.GE.AND P0, PT, R0, UR8, PT ;  /* 0x0000000800007c0c */ /* 0x002fda000bf06270 */
[----:B0-----:R-:W-:Y:S05]  /*0f60*/  @!P0 BRA `(.L_x_9) ;  /* 0xfffffff000688947 */ /* 0x001fea000383ffff */
[----:B------:R-:W-:Y:S05]  /*0f70*/  EXIT ;  /* 0x000000000000794d */ /* 0x000fea0003800000 */
.L_x_10:
[----:B------:R-:W-:-:S00]  /*0f80*/  BRA `(.L_x_10) ;  /* 0xfffffffc00fc7947 */ /* 0x000fc0000383ffff */
[----:B------:R-:W-:-:S00]  /*0f90*/  NOP ;  /* 0x0000000000007918 */ /* 0x000fc00000000000 */
        /* <DEDUP_REMOVED lines=14> */
.L_x_11:


//--------------------- .nv.shared.reserved.0     --------------------------
	.section	.nv.shared.reserved.0,"aw",@nobits
	.weak		__nv_reservedSMEM_offset_0_alias
	.size		__nv_reservedSMEM_offset_0_alias, 0, 64
	.other		__nv_reservedSMEM_offset_0_alias,@"STO_CUDA_RESERVED_SHARED STV_DEFAULT"
__nv_reservedSMEM_offset_0_alias:
	.zero		0
	.zero		64


//--------------------- .nv.constant0._Z8spmv_csrPKiS0_PKfiS2_Pf --------------------------
	.section	.nv.constant0._Z8spmv_csrPKiS0_PKfiS2_Pf,"a",@progbits
	.sectionflags	@""
	.align	4
.nv.constant0._Z8spmv_csrPKiS0_PKfiS2_Pf:
	.zero		944


//--------------------- SYMBOLS --------------------------

	.type		.nv.reservedSmem.offset0,@object
	.size		.nv.reservedSmem.offset0,0x4
